	.headerflags	@"EF_CUDA_TEXMODE_UNIFIED EF_CUDA_64BIT_ADDRESS EF_CUDA_ACCELERATORS EF_CUDA_SM90 EF_CUDA_VIRTUAL_SM(EF_CUDA_SM90)"
	.elftype	@"ET_EXEC"


//--------------------- .nv.info                  --------------------------
	.section	.nv.info,"",@"SHT_CUDA_INFO"
	.align	4


	//----- nvinfo : EIATTR_REGCOUNT
	.align		4
        /*0000*/ 	.byte	0x04, 0x2f
        /*0002*/ 	.short	(.L_1 - .L_0)
	.align		4
.L_0:
        /*0004*/ 	.word	index@(triton_mm)
        /*0008*/ 	.word	0x0000003a


	//----- nvinfo : EIATTR_MIN_STACK_SIZE
	.align		4
.L_1:
        /*000c*/ 	.byte	0x04, 0x12
        /*000e*/ 	.short	(.L_3 - .L_2)
	.align		4
.L_2:
        /*0010*/ 	.word	index@(triton_mm)
        /*0014*/ 	.word	0x00000000


	//----- nvinfo : EIATTR_FRAME_SIZE
	.align		4
.L_3:
        /*0018*/ 	.byte	0x04, 0x11
        /*001a*/ 	.short	(.L_5 - .L_4)
	.align		4
.L_4:
        /*001c*/ 	.word	index@(triton_mm)
        /*0020*/ 	.word	0x00000000


	//----- nvinfo : EIATTR_MIN_STACK_SIZE
	.align		4
.L_5:
        /*0024*/ 	.byte	0x04, 0x12
        /*0026*/ 	.short	(.L_7 - .L_6)
	.align		4
.L_6:
        /*0028*/ 	.word	index@(triton_mm)
        /*002c*/ 	.word	0x00000000
.L_7:


//--------------------- .nv.info.triton_mm        --------------------------
	.section	.nv.info.triton_mm,"",@"SHT_CUDA_INFO"
	.sectionflags	@""
	.align	4


	//----- nvinfo : EIATTR_CUDA_API_VERSION
	.align		4
        /*0000*/ 	.byte	0x04, 0x37
        /*0002*/ 	.short	(.L_9 - .L_8)
.L_8:
        /*0004*/ 	.word	0x0000007c


	//----- nvinfo : EIATTR_KPARAM_INFO
	.align		4
.L_9:
        /*0008*/ 	.byte	0x04, 0x17
        /*000a*/ 	.short	(.L_11 - .L_10)
.L_10:
        /*000c*/ 	.word	0x00000000
        /*0010*/ 	.short	0x0003
        /*0012*/ 	.short	0x0018
        /*0014*/ 	.byte	0x00, 0xf0, 0x11, 0x00


	//----- nvinfo : EIATTR_KPARAM_INFO
	.align		4
.L_11:
        /*0018*/ 	.byte	0x04, 0x17
        /*001a*/ 	.short	(.L_13 - .L_12)
.L_12:
        /*001c*/ 	.word	0x00000000
        /*0020*/ 	.short	0x0002
        /*0022*/ 	.short	0x0010
        /*0024*/ 	.byte	0x00, 0xf0, 0x21, 0x00


	//----- nvinfo : EIATTR_KPARAM_INFO
	.align		4
.L_13:
        /*0028*/ 	.byte	0x04, 0x17
        /*002a*/ 	.short	(.L_15 - .L_14)
.L_14:
        /*002c*/ 	.word	0x00000000
        /*0030*/ 	.short	0x0001
        /*0032*/ 	.short	0x0008
        /*0034*/ 	.byte	0x00, 0xf0, 0x21, 0x00


	//----- nvinfo : EIATTR_KPARAM_INFO
	.align		4
.L_15:
        /*0038*/ 	.byte	0x04, 0x17
        /*003a*/ 	.short	(.L_17 - .L_16)
.L_16:
        /*003c*/ 	.word	0x00000000
        /*0040*/ 	.short	0x0000
        /*0042*/ 	.short	0x0000
        /*0044*/ 	.byte	0x00, 0xf0, 0x21, 0x00


	//----- nvinfo : EIATTR_SPARSE_MMA_MASK
	.align		4
.L_17:
        /*0048*/ 	.byte	0x03, 0x50
        /*004a*/ 	.short	0x0000


	//----- nvinfo : EIATTR_MAXREG_COUNT
	.align		4
        /*004c*/ 	.byte	0x03, 0x1b
        /*004e*/ 	.short	0x00ff


	//----- nvinfo : EIATTR_COOP_GROUP_MASK_REGIDS
	.align		4
        /*0050*/ 	.byte	0x04, 0x29
        /*0052*/ 	.short	(.L_19 - .L_18)


	//   ....[0]....
.L_18:
        /*0054*/ 	.word	0xffffffff


	//----- nvinfo : EIATTR_COOP_GROUP_INSTR_OFFSETS
	.align		4
.L_19:
        /*0058*/ 	.byte	0x04, 0x28
        /*005a*/ 	.short	(.L_21 - .L_20)


	//   ....[0]....
.L_20:
        /*005c*/ 	.word	0x00000a90


	//----- nvinfo : EIATTR_EXIT_INSTR_OFFSETS
	.align		4
.L_21:
        /*0060*/ 	.byte	0x04, 0x1c
        /*0062*/ 	.short	(.L_23 - .L_22)


	//   ....[0]....
.L_22:
        /*0064*/ 	.word	0x00000040


	//   ....[1]....
        /*0068*/ 	.word	0x00001240


	//   ....[2]....
        /*006c*/ 	.word	0x00001290


	//----- nvinfo : EIATTR_MAX_THREADS
	.align		4
.L_23:
        /*0070*/ 	.byte	0x04, 0x05
        /*0072*/ 	.short	(.L_25 - .L_24)
.L_24:
        /*0074*/ 	.word	0x00000080
        /*0078*/ 	.word	0x00000001
        /*007c*/ 	.word	0x00000001


	//----- nvinfo : EIATTR_CBANK_PARAM_SIZE
	.align		4
.L_25:
        /*0080*/ 	.byte	0x03, 0x19
        /*0082*/ 	.short	0x001c


	//----- nvinfo : EIATTR_PARAM_CBANK
	.align		4
        /*0084*/ 	.byte	0x04, 0x0a
        /*0086*/ 	.short	(.L_27 - .L_26)
	.align		4
.L_26:
        /*0088*/ 	.word	index@(.nv.constant0.triton_mm)
        /*008c*/ 	.short	0x0210
        /*008e*/ 	.short	0x001c


	//----- nvinfo : EIATTR_SW_WAR
	.align		4
.L_27:
        /*0090*/ 	.byte	0x04, 0x36
        /*0092*/ 	.short	(.L_29 - .L_28)
.L_28:
        /*0094*/ 	.word	0x00000008
.L_29:


//--------------------- .nv.callgraph             --------------------------
	.section	.nv.callgraph,"",@"SHT_CUDA_CALLGRAPH"
	.align	4
	.sectionentsize	8
	.align		4
        /*0000*/ 	.word	0x00000000
	.align		4
        /*0004*/ 	.word	0xffffffff
	.align		4
        /*0008*/ 	.word	0x00000000
	.align		4
        /*000c*/ 	.word	0xfffffffe
	.align		4
        /*0010*/ 	.word	0x00000000
	.align		4
        /*0014*/ 	.word	0xfffffffd
	.align		4
        /*0018*/ 	.word	0x00000000
	.align		4
        /*001c*/ 	.word	0xfffffffc


//--------------------- .text.triton_mm           --------------------------
	.section	.text.triton_mm,"ax",@progbits
	.sectionflags	@"SHF_BARRIERS=1"
	.align	128
        .global         triton_mm
        .type           triton_mm,@function
        .size           triton_mm,(.L_x_2 - triton_mm)
        .other          triton_mm,@"STO_CUDA_ENTRY STV_DEFAULT"
triton_mm:
.text.triton_mm:
[----:B------:R-:W1:Y:S02]  /*0000*/  LDC R1, c[0x0][0x28] ;  /* 0x00000a00ff017b82 */ /* 0x000e640000000800 */
[----:B------:R-:W2:Y:S02]  /*0010*/  LDC R7, c[0x0][0x228] ;  /* 0x00008a00ff077b82 */ /* 0x000ea40000000800 */
[----:B--2---:R-:W-:-:S05]  /*0020*/  IMAD R0, R7, 0x3000, RZ ;  /* 0x0000300007007824 */ /* 0x004fca00078e02ff */
[----:B------:R-:W-:-:S13]  /*0030*/  ISETP.NE.AND P0, PT, R0, RZ, PT ;  /* 0x000000ff0000720c */ /* 0x000fda0003f05270 */
[----:B------:R-:W-:Y:S05]  /*0040*/  @!P0 EXIT ;  /* 0x000000000000894d */ /* 0x000fea0003800000 */
[----:B------:R-:W2:Y:S01]  /*0050*/  S2R R10, SR_CTAID.X ;  /* 0x00000000000a7919 */ /* 0x000ea20000002500 */
[----:B------:R-:W-:Y:S01]  /*0060*/  VIADD R0, R7, 0x3f ;  /* 0x0000003f07007836 */ /* 0x000fe20000000000 */
[----:B------:R-:W3:Y:S01]  /*0070*/  S2UR UR5, SR_CgaCtaId ;  /* 0x00000000000579c3 */ /* 0x000ee20000008800 */
[----:B------:R-:W-:Y:S01]  /*0080*/  UMOV UR4, 0x400 ;  /* 0x0000040000047882 */ /* 0x000fe20000000000 */
[----:B------:R-:W-:Y:S01]  /*0090*/  ULDC.64 UR16, c[0x0][0x208] ;  /* 0x0000820000107ab9 */ /* 0x000fe20000000a00 */
[----:B------:R-:W-:Y:S02]  /*00a0*/  CS2R R24, SRZ ;  /* 0x0000000000187805 */ /* 0x000fe4000001ff00 */
[----:B------:R-:W-:Y:S02]  /*00b0*/  SHF.R.S32.HI R3, RZ, 0x1f, R0 ;  /* 0x0000001fff037819 */ /* 0x000fe40000011400 */
[----:B------:R-:W-:Y:S02]  /*00c0*/  CS2R R26, SRZ ;  /* 0x00000000001a7805 */ /* 0x000fe4000001ff00 */
[----:B------:R-:W-:-:S02]  /*00d0*/  CS2R R28, SRZ ;  /* 0x00000000001c7805 */ /* 0x000fc4000001ff00 */
[----:B------:R-:W-:Y:S02]  /*00e0*/  CS2R R30, SRZ ;  /* 0x00000000001e7805 */ /* 0x000fe4000001ff00 */
[----:B------:R-:W-:Y:S02]  /*00f0*/  LEA.HI R3, R3, R0, RZ, 0x6 ;  /* 0x0000000003037211 */ /* 0x000fe400078f30ff */
[----:B------:R-:W-:Y:S02]  /*0100*/  CS2R R36, SRZ ;  /* 0x0000000000247805 */ /* 0x000fe4000001ff00 */
[----:B------:R-:W-:Y:S02]  /*0110*/  CS2R R38, SRZ ;  /* 0x0000000000267805 */ /* 0x000fe4000001ff00 */
[----:B------:R-:W-:Y:S02]  /*0120*/  CS2R R40, SRZ ;  /* 0x0000000000287805 */ /* 0x000fe4000001ff00 */
[----:B------:R-:W-:-:S02]  /*0130*/  CS2R R42, SRZ ;  /* 0x00000000002a7805 */ /* 0x000fc4000001ff00 */
[----:B------:R-:W-:Y:S02]  /*0140*/  CS2R R44, SRZ ;  /* 0x00000000002c7805 */ /* 0x000fe4000001ff00 */
[----:B------:R-:W-:Y:S02]  /*0150*/  CS2R R46, SRZ ;  /* 0x00000000002e7805 */ /* 0x000fe4000001ff00 */
[----:B------:R-:W-:Y:S02]  /*0160*/  CS2R R48, SRZ ;  /* 0x0000000000307805 */ /* 0x000fe4000001ff00 */
[----:B------:R-:W-:Y:S02]  /*0170*/  CS2R R50, SRZ ;  /* 0x0000000000327805 */ /* 0x000fe4000001ff00 */
[----:B------:R-:W-:Y:S02]  /*0180*/  CS2R R52, SRZ ;  /* 0x0000000000347805 */ /* 0x000fe4000001ff00 */
[----:B------:R-:W-:Y:S01]  /*0190*/  CS2R R54, SRZ ;  /* 0x0000000000367805 */ /* 0x000fe2000001ff00 */
[----:B------:R-:W-:Y:S01]  /*01a0*/  UMOV UR14, 0xffffffff ;  /* 0xffffffff000e7882 */ /* 0x000fe20000000000 */
[----:B---3--:R-:W-:-:S03]  /*01b0*/  UPRMT UR5, UR5, 0x654, UR4 ;  /* 0x0000065405057896 */ /* 0x008fc60008000004 */
[----:B------:R-:W-:Y:S01]  /*01c0*/  UMOV UR4, URZ ;  /* 0x0000003f00047c82 */ /* 0x000fe20008000000 */
[C---:B--2---:R-:W-:Y:S01]  /*01d0*/  IMAD.HI R2, R10.reuse, 0x2aaaaaab, RZ ;  /* 0x2aaaaaab0a027827 */ /* 0x044fe200078e02ff */
[----:B------:R-:W-:Y:S02]  /*01e0*/  IABS R11, R10 ;  /* 0x0000000a000b7213 */ /* 0x000fe40000000000 */
[----:B------:R-:W-:Y:S02]  /*01f0*/  ISETP.GE.AND P1, PT, R10, RZ, PT ;  /* 0x000000ff0a00720c */ /* 0x000fe40003f26270 */
[----:B------:R-:W-:-:S04]  /*0200*/  SHF.R.U32.HI R5, RZ, 0x1f, R2 ;  /* 0x0000001fff057819 */ /* 0x000fc80000011602 */
[----:B------:R-:W-:-:S05]  /*0210*/  LEA.HI.SX32 R5, R2, R5, 0x18 ;  /* 0x0000000502057211 */ /* 0x000fca00078fc2ff */
[C---:B------:R-:W-:Y:S02]  /*0220*/  IMAD.SHL.U32 R0, R5.reuse, 0x8, RZ ;  /* 0x0000000805007824 */ /* 0x040fe400078e00ff */
[----:B------:R-:W-:-:S03]  /*0230*/  IMAD R13, R5, -0x600, R10 ;  /* 0xfffffa00050d7824 */ /* 0x000fc600078e020a */
[----:B------:R-:W-:Y:S02]  /*0240*/  LEA.HI.SX32 R3, R3, -R0, 0x1a ;  /* 0x8000000003037211 */ /* 0x000fe400078fd2ff */
[----:B------:R-:W-:Y:S02]  /*0250*/  IABS R17, R13 ;  /* 0x0000000d00117213 */ /* 0x000fe40000000000 */
[----:B------:R-:W-:-:S04]  /*0260*/  VIMNMX R4, R3, 0x8, PT ;  /* 0x0000000803047848 */ /* 0x000fc80003fe0100 */
[-C--:B------:R-:W-:Y:S02]  /*0270*/  IABS R15, R4.reuse ;  /* 0x00000004000f7213 */ /* 0x080fe40000000000 */
[-C--:B------:R-:W-:Y:S02]  /*0280*/  IABS R12, R4.reuse ;  /* 0x00000004000c7213 */ /* 0x080fe40000000000 */
[----:B------:R-:W2:Y:S01]  /*0290*/  I2F.RP R6, R15 ;  /* 0x0000000f00067306 */ /* 0x000ea20000209400 */
[----:B------:R-:W-:-:S07]  /*02a0*/  LOP3.LUT R5, RZ, R4, RZ, 0x33, !PT ;  /* 0x00000004ff057212 */ /* 0x000fce00078e33ff */
[----:B--2---:R-:W2:Y:S02]  /*02b0*/  MUFU.RCP R6, R6 ;  /* 0x0000000600067308 */ /* 0x004ea40000001000 */
[----:B--2---:R-:W-:-:S06]  /*02c0*/  VIADD R2, R6, 0xffffffe ;  /* 0x0ffffffe06027836 */ /* 0x004fcc0000000000 */
[----:B------:R2:W3:Y:S02]  /*02d0*/  F2I.FTZ.U32.TRUNC.NTZ R3, R2 ;  /* 0x0000000200037305 */ /* 0x0004e4000021f000 */
[----:B--2---:R-:W-:Y:S02]  /*02e0*/  IMAD.MOV.U32 R2, RZ, RZ, RZ ;  /* 0x000000ffff027224 */ /* 0x004fe400078e00ff */
[----:B---3--:R-:W-:-:S04]  /*02f0*/  IMAD.MOV R8, RZ, RZ, -R3 ;  /* 0x000000ffff087224 */ /* 0x008fc800078e0a03 */
[----:B------:R-:W-:-:S04]  /*0300*/  IMAD R9, R8, R15, RZ ;  /* 0x0000000f08097224 */ /* 0x000fc800078e02ff */
[----:B------:R-:W-:Y:S01]  /*0310*/  IMAD.HI.U32 R8, R3, R9, R2 ;  /* 0x0000000903087227 */ /* 0x000fe200078e0002 */
[----:B------:R-:W-:-:S03]  /*0320*/  IABS R9, R7 ;  /* 0x0000000700097213 */ /* 0x000fc60000000000 */
[----:B------:R-:W-:Y:S02]  /*0330*/  IMAD.MOV.U32 R3, RZ, RZ, R11 ;  /* 0x000000ffff037224 */ /* 0x000fe400078e000b */
[----:B------:R-:W-:Y:S02]  /*0340*/  IMAD.MOV R11, RZ, RZ, -R12 ;  /* 0x000000ffff0b7224 */ /* 0x000fe400078e0a0c */
[----:B------:R-:W-:-:S04]  /*0350*/  IMAD.HI.U32 R2, R8, R3, RZ ;  /* 0x0000000308027227 */ /* 0x000fc800078e00ff */
[----:B------:R-:W-:Y:S02]  /*0360*/  IMAD R2, R2, R11, R3 ;  /* 0x0000000b02027224 */ /* 0x000fe400078e0203 */
[----:B------:R-:W-:Y:S02]  /*0370*/  IMAD.MOV.U32 R12, RZ, RZ, R9 ;  /* 0x000000ffff0c7224 */ /* 0x000fe400078e0009 */
[----:B------:R-:W2:Y:S01]  /*0380*/  S2R R9, SR_TID.X ;  /* 0x0000000000097919 */ /* 0x000ea20000002100 */
[----:B------:R-:W-:Y:S01]  /*0390*/  ISETP.GT.U32.AND P0, PT, R15, R2, PT ;  /* 0x000000020f00720c */ /* 0x000fe20003f04070 */
[----:B------:R-:W3:Y:S01]  /*03a0*/  I2F.RP R6, R12 ;  /* 0x0000000c00067306 */ /* 0x000ee20000209400 */
[----:B------:R-:W-:-:S11]  /*03b0*/  IMAD.HI.U32 R8, R8, R17, RZ ;  /* 0x0000001108087227 */ /* 0x000fd600078e00ff */
[----:B------:R-:W-:Y:S01]  /*03c0*/  @!P0 IMAD.IADD R2, R2, 0x1, -R15 ;  /* 0x0000000102028824 */ /* 0x000fe200078e0a0f */
[----:B---3--:R-:W3:Y:S04]  /*03d0*/  MUFU.RCP R6, R6 ;  /* 0x0000000600067308 */ /* 0x008ee80000001000 */
[----:B------:R-:W-:-:S13]  /*03e0*/  ISETP.GT.U32.AND P0, PT, R15, R2, PT ;  /* 0x000000020f00720c */ /* 0x000fda0003f04070 */
[----:B------:R-:W-:Y:S01]  /*03f0*/  @!P0 IMAD.IADD R2, R2, 0x1, -R15 ;  /* 0x0000000102028824 */ /* 0x000fe200078e0a0f */
[----:B------:R-:W-:Y:S01]  /*0400*/  ISETP.NE.AND P0, PT, R4, RZ, PT ;  /* 0x000000ff0400720c */ /* 0x000fe20003f05270 */
[----:B---3--:R-:W-:Y:S01]  /*0410*/  VIADD R3, R6, 0xffffffe ;  /* 0x0ffffffe06037836 */ /* 0x008fe20000000000 */
[----:B------:R-:W-:Y:S01]  /*0420*/  LOP3.LUT R4, R13, R4, RZ, 0x3c, !PT ;  /* 0x000000040d047212 */ /* 0x000fe200078e3cff */
[----:B------:R-:W-:Y:S02]  /*0430*/  @!P1 IMAD.MOV R2, RZ, RZ, -R2 ;  /* 0x000000ffff029224 */ /* 0x000fe400078e0a02 */
[----:B------:R-:W-:Y:S01]  /*0440*/  IMAD R6, R8, R11, R17 ;  /* 0x0000000b08067224 */ /* 0x000fe200078e0211 */
[----:B------:R-:W-:Y:S01]  /*0450*/  ISETP.GE.AND P1, PT, R4, RZ, PT ;  /* 0x000000ff0400720c */ /* 0x000fe20003f26270 */
[----:B------:R-:W3:Y:S01]  /*0460*/  F2I.FTZ.U32.TRUNC.NTZ R3, R3 ;  /* 0x0000000300037305 */ /* 0x000ee2000021f000 */
[----:B------:R-:W-:Y:S02]  /*0470*/  SEL R11, R5, R2, !P0 ;  /* 0x00000002050b7207 */ /* 0x000fe40004000000 */
[----:B--2---:R-:W-:-:S02]  /*0480*/  SHF.R.U32.HI R2, RZ, 0x2, R9 ;  /* 0x00000002ff027819 */ /* 0x004fc40000011609 */
[----:B------:R-:W-:Y:S01]  /*0490*/  ISETP.GT.U32.AND P3, PT, R15, R6, PT ;  /* 0x000000060f00720c */ /* 0x000fe20003f64070 */
[----:B------:R-:W-:Y:S01]  /*04a0*/  IMAD.IADD R10, R0, 0x1, R11 ;  /* 0x00000001000a7824 */ /* 0x000fe200078e020b */
[----:B------:R-:W-:Y:S01]  /*04b0*/  SGXT.U32 R11, R2, 0x5 ;  /* 0x00000005020b781a */ /* 0x000fe20000000000 */
[----:B------:R-:W-:Y:S02]  /*04c0*/  IMAD.MOV.U32 R2, RZ, RZ, RZ ;  /* 0x000000ffff027224 */ /* 0x000fe400078e00ff */
[----:B------:R-:W-:Y:S02]  /*04d0*/  IMAD.SHL.U32 R10, R10, 0x40, RZ ;  /* 0x000000400a0a7824 */ /* 0x000fe400078e00ff */
[----:B---3--:R-:W-:-:S03]  /*04e0*/  IMAD.MOV R17, RZ, RZ, -R3 ;  /* 0x000000ffff117224 */ /* 0x008fc600078e0a03 */
[----:B------:R-:W-:Y:S02]  /*04f0*/  LOP3.LUT R14, R10, R11, RZ, 0xfc, !PT ;  /* 0x0000000b0a0e7212 */ /* 0x000fe400078efcff */
[----:B------:R-:W-:Y:S01]  /*0500*/  LOP3.LUT R16, R10, 0x20, R11, 0xfe, !PT ;  /* 0x000000200a107812 */ /* 0x000fe200078efe0b */
[----:B------:R-:W-:Y:S01]  /*0510*/  IMAD R17, R17, R12, RZ ;  /* 0x0000000c11117224 */ /* 0x000fe200078e02ff */
[----:B------:R-:W-:Y:S01]  /*0520*/  IABS R0, R14 ;  /* 0x0000000e00007213 */ /* 0x000fe20000000000 */
[----:B------:R-:W-:Y:S02]  /*0530*/  @!P3 IMAD.IADD R6, R6, 0x1, -R15 ;  /* 0x000000010606b824 */ /* 0x000fe400078e0a0f */
[----:B------:R-:W-:Y:S01]  /*0540*/  IMAD.HI.U32 R2, R3, R17, R2 ;  /* 0x0000001103027227 */ /* 0x000fe200078e0002 */
[----:B------:R-:W-:Y:S02]  /*0550*/  IABS R17, R16 ;  /* 0x0000001000117213 */ /* 0x000fe40000000000 */
[----:B------:R-:W-:Y:S01]  /*0560*/  ISETP.GE.U32.AND P2, PT, R6, R15, PT ;  /* 0x0000000f0600720c */ /* 0x000fe20003f46070 */
[----:B------:R-:W-:-:S02]  /*0570*/  IMAD.MOV.U32 R3, RZ, RZ, R0 ;  /* 0x000000ffff037224 */ /* 0x000fc400078e0000 */
[----:B------:R-:W-:Y:S02]  /*0580*/  @!P3 VIADD R8, R8, 0x1 ;  /* 0x000000010808b836 */ /* 0x000fe40000000000 */
[----:B------:R-:W-:-:S04]  /*0590*/  IMAD.HI.U32 R0, R2, R3, RZ ;  /* 0x0000000302007227 */ /* 0x000fc800078e00ff */
[----:B------:R-:W-:-:S04]  /*05a0*/  IMAD.HI.U32 R2, R2, R17, RZ ;  /* 0x0000001102027227 */ /* 0x000fc800078e00ff */
[----:B------:R-:W-:Y:S02]  /*05b0*/  IMAD.MOV R0, RZ, RZ, -R0 ;  /* 0x000000ffff007224 */ /* 0x000fe400078e0a00 */
[----:B------:R-:W-:Y:S02]  /*05c0*/  IMAD.MOV R2, RZ, RZ, -R2 ;  /* 0x000000ffff027224 */ /* 0x000fe400078e0a02 */
[C---:B------:R-:W-:Y:S01]  /*05d0*/  IMAD R13, R12.reuse, R0, R3 ;  /* 0x000000000c0d7224 */ /* 0x040fe200078e0203 */
[----:B------:R-:W-:Y:S01]  /*05e0*/  SHF.R.U32.HI R3, RZ, 0x3, R9 ;  /* 0x00000003ff037819 */ /* 0x000fe20000011609 */
[----:B------:R-:W-:Y:S01]  /*05f0*/  IMAD R15, R12, R2, R17 ;  /* 0x000000020c0f7224 */ /* 0x000fe200078e0211 */
[----:B------:R-:W-:Y:S01]  /*0600*/  LOP3.LUT R2, R11, 0x20, RZ, 0xfc, !PT ;  /* 0x000000200b027812 */ /* 0x000fe200078efcff */
[----:B------:R-:W-:Y:S01]  /*0610*/  @P2 VIADD R8, R8, 0x1 ;  /* 0x0000000108082836 */ /* 0x000fe20000000000 */
[C---:B------:R-:W-:Y:S01]  /*0620*/  ISETP.GT.U32.AND P2, PT, R12.reuse, R13, PT ;  /* 0x0000000d0c00720c */ /* 0x040fe20003f44070 */
[----:B------:R-:W-:Y:S01]  /*0630*/  IMAD.SHL.U32 R0, R9, 0x8, RZ ;  /* 0x0000000809007824 */ /* 0x000fe200078e00ff */
[----:B------:R-:W-:Y:S01]  /*0640*/  ISETP.GT.U32.AND P3, PT, R12, R15, PT ;  /* 0x0000000f0c00720c */ /* 0x000fe20003f64070 */
[----:B------:R-:W-:Y:S01]  /*0650*/  @!P1 IMAD.MOV R8, RZ, RZ, -R8 ;  /* 0x000000ffff089224 */ /* 0x000fe200078e0a08 */
[----:B------:R-:W-:-:S02]  /*0660*/  SGXT.U32 R3, R3, 0x4 ;  /* 0x000000040303781a */ /* 0x000fc40000000000 */
[----:B------:R-:W-:Y:S02]  /*0670*/  LOP3.LUT R6, R0, 0x18, R9, 0x48, !PT ;  /* 0x0000001800067812 */ /* 0x000fe400078e4809 */
[----:B------:R-:W-:Y:S02]  /*0680*/  SEL R5, R5, R8, !P0 ;  /* 0x0000000805057207 */ /* 0x000fe40004000000 */
[----:B------:R-:W-:Y:S01]  /*0690*/  LOP3.LUT R4, R10, R3, RZ, 0xfc, !PT ;  /* 0x000000030a047212 */ /* 0x000fe200078efcff */
[----:B------:R-:W-:Y:S01]  /*06a0*/  IMAD R8, R2, 0x20, R6 ;  /* 0x0000002002087824 */ /* 0x000fe200078e0206 */
[----:B------:R-:W-:Y:S01]  /*06b0*/  ISETP.GE.AND P1, PT, R14, RZ, PT ;  /* 0x000000ff0e00720c */ /* 0x000fe20003f26270 */
[--C-:B------:R-:W-:Y:S01]  /*06c0*/  @!P2 IMAD.IADD R13, R13, 0x1, -R12.reuse ;  /* 0x000000010d0da824 */ /* 0x100fe200078e0a0c */
[----:B------:R-:W2:Y:S01]  /*06d0*/  LDC.64 R2, c[0x0][0x218] ;  /* 0x00008600ff027b82 */ /* 0x000ea20000000a00 */
[----:B------:R-:W-:Y:S01]  /*06e0*/  @!P3 IMAD.IADD R15, R15, 0x1, -R12 ;  /* 0x000000010f0fb824 */ /* 0x000fe200078e0a0c */
[----:B------:R-:W-:Y:S01]  /*06f0*/  ISETP.GE.AND P3, PT, R16, RZ, PT ;  /* 0x000000ff1000720c */ /* 0x000fe20003f66270 */
[----:B------:R-:W-:Y:S01]  /*0700*/  IMAD.SHL.U32 R5, R5, 0x40, RZ ;  /* 0x0000004005057824 */ /* 0x000fe200078e00ff */
[C---:B------:R-:W-:Y:S01]  /*0710*/  ISETP.GT.U32.AND P0, PT, R12.reuse, R13, PT ;  /* 0x0000000d0c00720c */ /* 0x040fe20003f04070 */
[----:B------:R-:W-:Y:S01]  /*0720*/  IMAD R6, R11, 0x20, R6 ;  /* 0x000000200b067824 */ /* 0x000fe200078e0206 */
[----:B------:R-:W-:-:S02]  /*0730*/  ISETP.GT.U32.AND P2, PT, R12, R15, PT ;  /* 0x0000000f0c00720c */ /* 0x000fc40003f44070 */
[----:B------:R-:W-:Y:S02]  /*0740*/  LOP3.LUT R18, R5, R11, RZ, 0xfc, !PT ;  /* 0x0000000b05127212 */ /* 0x000fe400078efcff */
[----:B------:R-:W-:Y:S02]  /*0750*/  LOP3.LUT R20, R5, 0x20, R11, 0xfe, !PT ;  /* 0x0000002005147812 */ /* 0x000fe400078efe0b */
[----:B------:R-:W3:Y:S01]  /*0760*/  LDC.64 R10, c[0x0][0x210] ;  /* 0x00008400ff0a7b82 */ /* 0x000ee20000000a00 */
[----:B------:R-:W-:Y:S01]  /*0770*/  IMAD.HI R14, R18, 0x2aaaaaab, RZ ;  /* 0x2aaaaaab120e7827 */ /* 0x000fe200078e02ff */
[----:B------:R-:W-:-:S03]  /*0780*/  LEA R35, R8, UR5, 0x1 ;  /* 0x0000000508237c11 */ /* 0x000fc6000f8e08ff */
[----:B------:R-:W-:Y:S01]  /*0790*/  IMAD.HI R16, R20, 0x2aaaaaab, RZ ;  /* 0x2aaaaaab14107827 */ /* 0x000fe200078e02ff */
[----:B------:R-:W-:-:S03]  /*07a0*/  SHF.R.U32.HI R17, RZ, 0x1f, R14 ;  /* 0x0000001fff117819 */ /* 0x000fc6000001160e */
[----:B------:R-:W-:Y:S01]  /*07b0*/  @!P0 IMAD.IADD R13, R13, 0x1, -R12 ;  /* 0x000000010d0d8824 */ /* 0x000fe200078e0a0c */
[----:B------:R-:W-:Y:S01]  /*07c0*/  SHF.R.U32.HI R19, RZ, 0x1f, R16 ;  /* 0x0000001fff137819 */ /* 0x000fe20000011610 */
[----:B------:R-:W-:Y:S01]  /*07d0*/  @!P2 IMAD.IADD R15, R15, 0x1, -R12 ;  /* 0x000000010f0fa824 */ /* 0x000fe200078e0a0c */
[----:B------:R-:W-:Y:S01]  /*07e0*/  LEA.HI R17, R14, R17, RZ, 0x15 ;  /* 0x000000110e117211 */ /* 0x000fe200078fa8ff */
[----:B------:R-:W-:Y:S01]  /*07f0*/  @!P1 IMAD.MOV R13, RZ, RZ, -R13 ;  /* 0x000000ffff0d9224 */ /* 0x000fe200078e0a0d */
[----:B------:R-:W-:Y:S01]  /*0800*/  LEA.HI R19, R16, R19, RZ, 0x15 ;  /* 0x0000001310137211 */ /* 0x000fe200078fa8ff */
[----:B------:R-:W-:Y:S01]  /*0810*/  @!P3 IMAD.MOV R15, RZ, RZ, -R15 ;  /* 0x000000ffff0fb224 */ /* 0x000fe200078e0a0f */
[----:B------:R-:W-:Y:S01]  /*0820*/  ISETP.NE.AND P0, PT, R7, RZ, PT ;  /* 0x000000ff0700720c */ /* 0x000fe20003f05270 */
[----:B------:R-:W-:Y:S01]  /*0830*/  IMAD R17, R17, -0x3000, R18 ;  /* 0xffffd00011117824 */ /* 0x000fe200078e0212 */
[----:B------:R-:W-:Y:S01]  /*0840*/  LOP3.LUT R14, RZ, R7, RZ, 0x33, !PT ;  /* 0x00000007ff0e7212 */ /* 0x000fe200078e33ff */
[----:B------:R-:W-:Y:S01]  /*0850*/  IMAD R19, R19, -0x3000, R20 ;  /* 0xffffd00013137824 */ /* 0x000fe200078e0214 */
[----:B------:R-:W-:Y:S01]  /*0860*/  LOP3.LUT R12, R0, 0x18, RZ, 0xc0, !PT ;  /* 0x00000018000c7812 */ /* 0x000fe200078ec0ff */
[----:B------:R-:W-:Y:S01]  /*0870*/  IMAD.MOV.U32 R20, RZ, RZ, RZ ;  /* 0x000000ffff147224 */ /* 0x000fe200078e00ff */
[----:B------:R-:W-:-:S02]  /*0880*/  SEL R13, R14, R13, !P0 ;  /* 0x0000000d0e0d7207 */ /* 0x000fc40004000000 */
[----:B------:R-:W-:Y:S01]  /*0890*/  SEL R15, R14, R15, !P0 ;  /* 0x0000000f0e0f7207 */ /* 0x000fe20004000000 */
[--C-:B------:R-:W-:Y:S02]  /*08a0*/  IMAD R17, R17, 0xc00, R12.reuse ;  /* 0x00000c0011117824 */ /* 0x100fe400078e020c */
[--C-:B------:R-:W-:Y:S02]  /*08b0*/  IMAD R21, R19, 0xc00, R12.reuse ;  /* 0x00000c0013157824 */ /* 0x100fe400078e020c */
[--C-:B------:R-:W-:Y:S02]  /*08c0*/  IMAD R13, R13, 0xc00, R12.reuse ;  /* 0x00000c000d0d7824 */ /* 0x100fe400078e020c */
[----:B------:R-:W-:Y:S02]  /*08d0*/  IMAD R15, R15, 0xc00, R12 ;  /* 0x00000c000f0f7824 */ /* 0x000fe400078e020c */
[----:B--2---:R-:W-:-:S04]  /*08e0*/  IMAD.WIDE R32, R17, 0x2, R2 ;  /* 0x0000000211207825 */ /* 0x004fc800078e0202 */
[----:B------:R-:W-:Y:S01]  /*08f0*/  IMAD.WIDE R2, R21, 0x2, R2 ;  /* 0x0000000215027825 */ /* 0x000fe200078e0202 */
[----:B------:R-:W-:Y:S02]  /*0900*/  LEA R21, R6, UR5, 0x1 ;  /* 0x0000000506157c11 */ /* 0x000fe4000f8e08ff */
[----:B------:R-:W-:Y:S01]  /*0910*/  IADD3 R12, P1, R32, 0x40, RZ ;  /* 0x00000040200c7810 */ /* 0x000fe20007f3e0ff */
[----:B---3--:R-:W-:-:S04]  /*0920*/  IMAD.WIDE R18, R13, 0x2, R10 ;  /* 0x000000020d127825 */ /* 0x008fc800078e020a */
[----:B------:R-:W-:Y:S01]  /*0930*/  IMAD.WIDE R22, R15, 0x2, R10 ;  /* 0x000000020f167825 */ /* 0x000fe200078e020a */
[----:B------:R-:W-:Y:S01]  /*0940*/  @!PT LDS RZ, [RZ] ;  /* 0x00000000fffff984 */ /* 0x000fe20000000800 */
[----:B------:R-:W-:Y:S01]  /*0950*/  @!PT LDS RZ, [RZ] ;  /* 0x00000000fffff984 */ /* 0x000fe20000000800 */
[----:B------:R-:W-:Y:S01]  /*0960*/  @!PT LDS RZ, [RZ] ;  /* 0x00000000fffff984 */ /* 0x000fe20000000800 */
[----:B------:R2:W-:Y:S01]  /*0970*/  LDGSTS.E.BYPASS.128 [R21], desc[UR16][R18.64] ;  /* 0x0000000012157fae */ /* 0x0005e2000b901c50 */
[----:B------:R-:W-:Y:S02]  /*0980*/  IADD3 R10, P2, R18, 0x40, RZ ;  /* 0x00000040120a7810 */ /* 0x000fe40007f5e0ff */
[----:B------:R-:W-:Y:S01]  /*0990*/  IMAD.X R13, RZ, RZ, R33, P1 ;  /* 0x000000ffff0d7224 */ /* 0x000fe200008e0621 */
[----:B------:R3:W-:Y:S01]  /*09a0*/  LDGSTS.E.BYPASS.128 [R35], desc[UR16][R22.64] ;  /* 0x0000000016237fae */ /* 0x0007e2000b901c50 */
[----:B------:R-:W-:Y:S01]  /*09b0*/  IADD3 R11, P0, R22, 0x40, RZ ;  /* 0x00000040160b7810 */ /* 0x000fe20007f1e0ff */
[----:B------:R-:W-:Y:S02]  /*09c0*/  IMAD.X R17, RZ, RZ, R19, P2 ;  /* 0x000000ffff117224 */ /* 0x000fe400010e0613 */
[----:B------:R-:W0:Y:S02]  /*09d0*/  LDGDEPBAR ;  /* 0x00000000000079af */ /* 0x000e240000000000 */
[----:B------:R-:W-:Y:S01]  /*09e0*/  IMAD.X R14, RZ, RZ, R23, P0 ;  /* 0x000000ffff0e7224 */ /* 0x000fe200000e0617 */
[----:B------:R-:W-:Y:S01]  /*09f0*/  IADD3 R15, P0, R2, 0x40, RZ ;  /* 0x00000040020f7810 */ /* 0x000fe20007f1e0ff */
[----:B------:R4:W-:Y:S01]  /*0a00*/  LDGSTS.E.BYPASS.128 [R21+0x2000], desc[UR16][R32.64] ;  /* 0x0200000020157fae */ /* 0x0009e2000b901c50 */
[----:B--2---:R-:W-:-:S02]  /*0a10*/  SHF.R.U32.HI R19, RZ, 0x5, R9 ;  /* 0x00000005ff137819 */ /* 0x004fc40000011609 */
[----:B------:R-:W-:Y:S01]  /*0a20*/  SHF.R.U32.HI R18, RZ, 0x3, R9 ;  /* 0x00000003ff127819 */ /* 0x000fe20000011609 */
[----:B------:R2:W-:Y:S01]  /*0a30*/  LDGSTS.E.BYPASS.128 [R35+0x2000], desc[UR16][R2.64] ;  /* 0x0200000002237fae */ /* 0x0005e2000b901c50 */
[----:B------:R-:W-:Y:S01]  /*0a40*/  IMAD.X R16, RZ, RZ, R3, P0 ;  /* 0x000000ffff107224 */ /* 0x000fe200000e0603 */
[----:B---3--:R-:W-:Y:S02]  /*0a50*/  LOP3.LUT R22, R19, 0x7fffffc, RZ, 0xc0, !PT ;  /* 0x07fffffc13167812 */ /* 0x008fe400078ec0ff */
[----:B------:R-:W0:Y:S01]  /*0a60*/  LDGDEPBAR ;  /* 0x00000000000079af */ /* 0x000e220000000000 */
[----:B----4-:R-:W-:Y:S02]  /*0a70*/  CS2R R32, SRZ ;  /* 0x0000000000207805 */ /* 0x010fe4000001ff00 */
[----:B--2---:R-:W-:-:S07]  /*0a80*/  CS2R R34, SRZ ;  /* 0x0000000000227805 */ /* 0x004fce000001ff00 */
.L_x_0:
[----:B--2---:R-:W2:Y:S01]  /*0a90*/  SHFL.IDX PT, R2, R22, RZ, 0x1f ;  /* 0x00001fff16027589 */ /* 0x004ea200000e0000 */
[----:B------:R-:W-:Y:S01]  /*0aa0*/  UIADD3 UR14, UR14, 0x1, URZ ;  /* 0x000000010e0e7890 */ /* 0x000fe2000fffe03f */
[----:B------:R-:W-:-:S04]  /*0ab0*/  DEPBAR.LE SB0, 0x0 ;  /* 0x000080000000791a */ /* 0x000fc80000000000 */
[----:B------:R-:W-:Y:S01]  /*0ac0*/  UISETP.GE.AND UP0, UPT, UR14, 0x2, UPT ;  /* 0x000000020e00788c */ /* 0x000fe2000bf06270 */
[----:B------:R-:W-:Y:S01]  /*0ad0*/  BAR.SYNC.DEFER_BLOCKING 0x0 ;  /* 0x0000000000007b1d */ /* 0x000fe20000010000 */
[----:B------:R-:W-:Y:S01]  /*0ae0*/  UIADD3 UR4, UR4, 0x1, URZ ;  /* 0x0000000104047890 */ /* 0x000fe2000fffe03f */
[C---:B------:R-:W-:Y:S01]  /*0af0*/  ISETP.GE.U32.AND P0, PT, R20.reuse, 0xbe0, PT ;  /* 0x00000be01400780c */ /* 0x040fe20003f06070 */
[----:B------:R-:W-:Y:S01]  /*0b00*/  USEL UR14, UR14, URZ, !UP0 ;  /* 0x0000003f0e0e7287 */ /* 0x000fe2000c000000 */
[----:B------:R-:W-:Y:S02]  /*0b10*/  IMAD.MOV.U32 R3, RZ, RZ, R17 ;  /* 0x000000ffff037224 */ /* 0x000fe400078e0011 */
[----:B------:R-:W-:Y:S01]  /*0b20*/  UMOV UR11, 0x80000020 ;  /* 0x80000020000b7882 */ /* 0x000fe20000000000 */
[----:B------:R-:W-:Y:S01]  /*0b30*/  VIADD R20, R20, 0x20 ;  /* 0x0000002014147836 */ /* 0x000fe20000000000 */
[----:B--2---:R-:W-:Y:S01]  /*0b40*/  R2UR UR6, R2 ;  /* 0x00000000020672ca */ /* 0x004fe200000e0000 */
[----:B------:R-:W-:Y:S01]  /*0b50*/  IMAD.MOV.U32 R2, RZ, RZ, R10 ;  /* 0x000000ffff027224 */ /* 0x000fe200078e000a */
[----:B------:R-:W-:Y:S01]  /*0b60*/  IADD3 R10, P4, R10, 0x40, RZ ;  /* 0x000000400a0a7810 */ /* 0x000fe20007f9e0ff */
[----:B------:R-:W-:-:S04]  /*0b70*/  WARPGROUP.ARRIVE ;  /* 0x00000000000079c5 */ /* 0x000fc80000000000 */
[----:B------:R-:W-:-:S06]  /*0b80*/  IMAD.X R17, RZ, RZ, R17, P4 ;  /* 0x000000ffff117224 */ /* 0x000fcc00020e0611 */
[----:B------:R-:W-:Y:S02]  /*0b90*/  USHF.L.U32 UR7, UR6, 0x6, URZ ;  /* 0x0000000606077899 */ /* 0x000fe4000800063f */
[----:B------:R-:W-:Y:S02]  /*0ba0*/  ULEA UR6, UR14, UR5, 0xc ;  /* 0x000000050e067291 */ /* 0x000fe4000f8e603f */
[----:B------:R-:W-:Y:S02]  /*0bb0*/  ULOP3.LUT UR7, UR7, 0xc0, URZ, 0xc0, !UPT ;  /* 0x000000c007077892 */ /* 0x000fe4000f8ec03f */
[----:B------:R-:W-:Y:S02]  /*0bc0*/  USHF.R.U32.HI UR8, URZ, 0x4, UR6 ;  /* 0x000000043f087899 */ /* 0x000fe40008011606 */
[----:B------:R-:W-:Y:S02]  /*0bd0*/  UIADD3 UR6, UR6, 0x2000, URZ ;  /* 0x0000200006067890 */ /* 0x000fe4000fffe03f */
[----:B------:R-:W-:-:S02]  /*0be0*/  ULOP3.LUT UR8, UR8, 0x3fff, URZ, 0xc0, !UPT ;  /* 0x00003fff08087892 */ /* 0x000fc4000f8ec03f */
[----:B------:R-:W-:Y:S02]  /*0bf0*/  USHF.R.U32.HI UR6, URZ, 0x4, UR6 ;  /* 0x000000043f067899 */ /* 0x000fe40008011606 */
[----:B------:R-:W-:Y:S02]  /*0c00*/  UIADD3 UR12, UP0, UR7, UR8, URZ ;  /* 0x00000008070c7290 */ /* 0x000fe4000ff1e03f */
[----:B------:R-:W-:Y:S02]  /*0c10*/  ULOP3.LUT UR6, UR6, 0x3fff, URZ, 0xc0, !UPT ;  /* 0x00003fff06067892 */ /* 0x000fe4000f8ec03f */
[----:B------:R-:W-:Y:S02]  /*0c20*/  UIADD3.X UR13, URZ, URZ, URZ, UP0, !UPT ;  /* 0x0000003f3f0d7290 */ /* 0x000fe400087fe43f */
[----:B------:R-:W-:Y:S02]  /*0c30*/  ULOP3.LUT UR10, UR6, 0x1000000, URZ, 0xfc, !UPT ;  /* 0x01000000060a7892 */ /* 0x000fe4000f8efc3f */
[----:B------:R-:W-:-:S02]  /*0c40*/  ULOP3.LUT UR8, UR12, 0x1000000, URZ, 0xfc, !UPT ;  /* 0x010000000c087892 */ /* 0x000fc4000f8efc3f */
[----:B------:R-:W-:Y:S01]  /*0c50*/  ULOP3.LUT UR9, UR13, 0x80000020, URZ, 0xfc, !UPT ;  /* 0x800000200d097892 */ /* 0x000fe2000f8efc3f */
[----:B------:R-:W-:Y:S01]  /*0c60*/  UMOV UR7, URZ ;  /* 0x0000003f00077c82 */ /* 0x000fe20008000000 */
[----:B------:R-:W-:-:S04]  /*0c70*/  UISETP.GE.AND UP0, UPT, UR4, 0x2, UPT ;  /* 0x000000020400788c */ /* 0x000fc8000bf06270 */
[----:B------:R-:W-:-:S03]  /*0c80*/  USEL UR4, UR4, URZ, !UP0 ;  /* 0x0000003f04047287 */ /* 0x000fc6000c000000 */
[----:B------:R-:W-:Y:S01]  /*0c90*/  HGMMA.64x64x16.F32.BF16 R24, gdesc[UR8], R24 ;  /* 0x00e00000081879f0 */ /* 0x000fe20008701818 */
[----:B------:R-:W-:Y:S01]  /*0ca0*/  UMOV UR8, 0x1000002 ;  /* 0x0100000200087882 */ /* 0x000fe20000000000 */
[----:B------:R-:W-:Y:S02]  /*0cb0*/  UMOV UR9, 0x80000020 ;  /* 0x8000002000097882 */ /* 0x000fe40000000000 */
[----:B------:R-:W-:Y:S02]  /*0cc0*/  UIADD3.64 UR10, UR6, UR8, URZ ;  /* 0x00000008060a7297 */ /* 0x000fe4000fffe03f */
[----:B------:R-:W-:Y:S02]  /*0cd0*/  UIADD3.64 UR8, UR12, UR8, URZ ;  /* 0x000000080c087297 */ /* 0x000fe4000fffe03f */
[----:B------:R-:W-:-:S06]  /*0ce0*/  ULEA UR6, UR4, UR5, 0xc ;  /* 0x0000000504067291 */ /* 0x000fcc000f8e603f */
[----:B------:R-:W-:Y:S02]  /*0cf0*/  LEA R21, R6, UR6, 0x1 ;  /* 0x0000000606157c11 */ /* 0x000fe4000f8e08ff */
[----:B------:R-:W-:Y:S01]  /*0d00*/  LEA R23, R8, UR6, 0x1 ;  /* 0x0000000608177c11 */ /* 0x000fe2000f8e08ff */
[----:B------:R-:W-:Y:S03]  /*0d10*/  HGMMA.64x64x16.F32.BF16 R24, gdesc[UR8], R24, gsb0 ;  /* 0x00e00000081879f0 */ /* 0x000fe60008001818 */
[----:B------:R-:W-:Y:S02]  /*0d20*/  WARPGROUP.DEPBAR.LE gsb0, 0x1 ;  /* 0x00008000000079c5 */ /* 0x000fe40000010100 */
[----:B------:R-:W-:Y:S06]  /*0d30*/  BAR.SYNC.DEFER_BLOCKING 0x0 ;  /* 0x0000000000007b1d */ /* 0x000fec0000010000 */
[----:B------:R-:W-:Y:S01]  /*0d40*/  @!PT LDS RZ, [RZ] ;  /* 0x00000000fffff984 */ /* 0x000fe20000000800 */
[----:B------:R-:W-:Y:S01]  /*0d50*/  @!PT LDS RZ, [RZ] ;  /* 0x00000000fffff984 */ /* 0x000fe20000000800 */
[----:B------:R-:W-:Y:S01]  /*0d60*/  @!PT LDS RZ, [RZ] ;  /* 0x00000000fffff984 */ /* 0x000fe20000000800 */
[----:B------:R2:W-:Y:S02]  /*0d70*/  LDGSTS.E.BYPASS.128 [R21], desc[UR16][R2.64], !P0 ;  /* 0x0000000002157fae */ /* 0x0005e4000c101c50 */
[----:B--2---:R-:W-:Y:S01]  /*0d80*/  IMAD.MOV.U32 R2, RZ, RZ, R11 ;  /* 0x000000ffff027224 */ /* 0x004fe200078e000b */
[----:B------:R-:W-:Y:S01]  /*0d90*/  IADD3 R11, P3, R11, 0x40, RZ ;  /* 0x000000400b0b7810 */ /* 0x000fe20007f7e0ff */
[----:B------:R-:W-:-:S04]  /*0da0*/  IMAD.MOV.U32 R3, RZ, RZ, R14 ;  /* 0x000000ffff037224 */ /* 0x000fc800078e000e */
[----:B------:R-:W-:Y:S01]  /*0db0*/  IMAD.X R14, RZ, RZ, R14, P3 ;  /* 0x000000ffff0e7224 */ /* 0x000fe200018e060e */
[----:B------:R2:W-:Y:S04]  /*0dc0*/  LDGSTS.E.BYPASS.128 [R23], desc[UR16][R2.64], !P0 ;  /* 0x0000000002177fae */ /* 0x0005e8000c101c50 */
[----:B------:R-:W0:Y:S01]  /*0dd0*/  LDGDEPBAR ;  /* 0x00000000000079af */ /* 0x000e220000000000 */
[----:B--2---:R-:W-:Y:S01]  /*0de0*/  IMAD.MOV.U32 R2, RZ, RZ, R12 ;  /* 0x000000ffff027224 */ /* 0x004fe200078e000c */
[----:B------:R-:W-:Y:S01]  /*0df0*/  IADD3 R12, P2, R12, 0x40, RZ ;  /* 0x000000400c0c7810 */ /* 0x000fe20007f5e0ff */
[----:B------:R-:W-:-:S04]  /*0e00*/  IMAD.MOV.U32 R3, RZ, RZ, R13 ;  /* 0x000000ffff037224 */ /* 0x000fc800078e000d */
[----:B------:R-:W-:Y:S01]  /*0e10*/  IMAD.X R13, RZ, RZ, R13, P2 ;  /* 0x000000ffff0d7224 */ /* 0x000fe200010e060d */
[----:B------:R2:W-:Y:S02]  /*0e20*/  LDGSTS.E.BYPASS.128 [R21+0x2000], desc[UR16][R2.64], !P0 ;  /* 0x0200000002157fae */ /* 0x0005e4000c101c50 */
[----:B--2---:R-:W-:Y:S01]  /*0e30*/  IMAD.MOV.U32 R2, RZ, RZ, R15 ;  /* 0x000000ffff027224 */ /* 0x004fe200078e000f */
[----:B------:R-:W-:Y:S01]  /*0e40*/  IADD3 R15, P1, R15, 0x40, RZ ;  /* 0x000000400f0f7810 */ /* 0x000fe20007f3e0ff */
[----:B------:R-:W-:-:S04]  /*0e50*/  IMAD.MOV.U32 R3, RZ, RZ, R16 ;  /* 0x000000ffff037224 */ /* 0x000fc800078e0010 */
[----:B------:R-:W-:Y:S01]  /*0e60*/  IMAD.X R16, RZ, RZ, R16, P1 ;  /* 0x000000ffff107224 */ /* 0x000fe200008e0610 */
[----:B------:R2:W-:Y:S04]  /*0e70*/  LDGSTS.E.BYPASS.128 [R23+0x2000], desc[UR16][R2.64], !P0 ;  /* 0x0200000002177fae */ /* 0x0005e8000c101c50 */
[----:B------:R-:W0:Y:S01]  /*0e80*/  LDGDEPBAR ;  /* 0x00000000000079af */ /* 0x000e220000000000 */
[----:B------:R-:W-:Y:S05]  /*0e90*/  @!P0 BRA `(.L_x_0) ;  /* 0xfffffff800fc8947 */ /* 0x000fea000383ffff */
[----:B------:R-:W-:Y:S02]  /*0ea0*/  WARPGROUP.DEPBAR.LE gsb0, 0x0 ;  /* 0x00008000000079c5 */ /* 0x000fe40000010000 */
[----:B------:R-:W-:-:S04]  /*0eb0*/  DEPBAR.LE SB0, 0x0 ;  /* 0x000080000000791a */ /* 0x000fc80000000000 */
[----:B--2---:R-:W-:Y:S01]  /*0ec0*/  IMAD.SHL.U32 R2, R18, 0x4, RZ ;  /* 0x0000000412027824 */ /* 0x004fe200078e00ff */
[----:B------:R-:W-:Y:S02]  /*0ed0*/  LOP3.LUT R9, R9, 0xf, RZ, 0xc0, !PT ;  /* 0x0000000f09097812 */ /* 0x000fe400078ec0ff */
[----:B------:R-:W-:Y:S02]  /*0ee0*/  LOP3.LUT R19, R19, 0x3, RZ, 0xc0, !PT ;  /* 0x0000000313137812 */ /* 0x000fe400078ec0ff */
[----:B------:R-:W-:Y:S02]  /*0ef0*/  LOP3.LUT R2, R2, 0x8, RZ, 0xc0, !PT ;  /* 0x0000000802027812 */ /* 0x000fe400078ec0ff */
[----:B------:R-:W-:Y:S02]  /*0f00*/  LOP3.LUT R18, R18, 0x3, RZ, 0xc0, !PT ;  /* 0x0000000312127812 */ /* 0x000fe400078ec0ff */
[----:B------:R-:W-:Y:S01]  /*0f10*/  F2FP.BF16.F32.PACK_AB R24, R25, R24 ;  /* 0x000000181918723e */ /* 0x000fe200000010ff */
[----:B------:R-:W-:Y:S01]  /*0f20*/  IMAD R2, R9, 0x48, R2 ;  /* 0x0000004809027824 */ /* 0x000fe200078e0202 */
[----:B------:R-:W-:Y:S01]  /*0f30*/  F2FP.BF16.F32.PACK_AB R25, R27, R26 ;  /* 0x0000001a1b19723e */ /* 0x000fe200000010ff */
[----:B------:R-:W-:Y:S01]  /*0f40*/  IMAD R3, R19, 0x4, R18 ;  /* 0x0000000413037824 */ /* 0x000fe200078e0212 */
[----:B------:R-:W-:Y:S01]  /*0f50*/  F2FP.BF16.F32.PACK_AB R32, R33, R32 ;  /* 0x000000202120723e */ /* 0x000fe200000010ff */
[----:B------:R-:W-:Y:S01]  /*0f60*/  IMAD R19, R19, 0x480, R2 ;  /* 0x0000048013137824 */ /* 0x000fe200078e0202 */
[----:B------:R-:W-:-:S02]  /*0f70*/  F2FP.BF16.F32.PACK_AB R26, R29, R28 ;  /* 0x0000001c1d1a723e */ /* 0x000fc400000010ff */
[----:B------:R-:W-:Y:S02]  /*0f80*/  F2FP.BF16.F32.PACK_AB R27, R31, R30 ;  /* 0x0000001e1f1b723e */ /* 0x000fe400000010ff */
[----:B------:R-:W-:Y:S02]  /*0f90*/  F2FP.BF16.F32.PACK_AB R33, R35, R34 ;  /* 0x000000222321723e */ /* 0x000fe400000010ff */
[----:B------:R-:W-:Y:S02]  /*0fa0*/  F2FP.BF16.F32.PACK_AB R40, R41, R40 ;  /* 0x000000282928723e */ /* 0x000fe400000010ff */
[----:B------:R-:W-:Y:S01]  /*0fb0*/  LEA R20, R19, UR5, 0x1 ;  /* 0x0000000513147c11 */ /* 0x000fe2000f8e08ff */
[----:B------:R-:W-:Y:S01]  /*0fc0*/  BAR.SYNC.DEFER_BLOCKING 0x0 ;  /* 0x0000000000007b1d */ /* 0x000fe20000010000 */
[----:B------:R-:W-:Y:S02]  /*0fd0*/  F2FP.BF16.F32.PACK_AB R34, R37, R36 ;  /* 0x000000242522723e */ /* 0x000fe400000010ff */
[----:B------:R-:W-:-:S02]  /*0fe0*/  F2FP.BF16.F32.PACK_AB R35, R39, R38 ;  /* 0x000000262723723e */ /* 0x000fc400000010ff */
[----:B------:R-:W-:Y:S02]  /*0ff0*/  F2FP.BF16.F32.PACK_AB R41, R43, R42 ;  /* 0x0000002a2b29723e */ /* 0x000fe400000010ff */
[----:B------:R-:W-:Y:S02]  /*1000*/  F2FP.BF16.F32.PACK_AB R48, R49, R48 ;  /* 0x000000303130723e */ /* 0x000fe400000010ff */
[----:B------:R-:W-:Y:S02]  /*1010*/  F2FP.BF16.F32.PACK_AB R42, R45, R44 ;  /* 0x0000002c2d2a723e */ /* 0x000fe400000010ff */
[----:B------:R-:W-:Y:S02]  /*1020*/  F2FP.BF16.F32.PACK_AB R43, R47, R46 ;  /* 0x0000002e2f2b723e */ /* 0x000fe400000010ff */
[----:B------:R-:W-:Y:S02]  /*1030*/  F2FP.BF16.F32.PACK_AB R49, R51, R50 ;  /* 0x000000323331723e */ /* 0x000fe400000010ff */
[----:B------:R-:W-:-:S02]  /*1040*/  F2FP.BF16.F32.PACK_AB R50, R53, R52 ;  /* 0x000000343532723e */ /* 0x000fc400000010ff */
[----:B------:R-:W-:Y:S02]  /*1050*/  F2FP.BF16.F32.PACK_AB R51, R55, R54 ;  /* 0x000000363733723e */ /* 0x000fe400000010ff */
[----:B------:R-:W-:Y:S02]  /*1060*/  LOP3.LUT R2, R0, 0x38, RZ, 0xc0, !PT ;  /* 0x0000003800027812 */ /* 0x000fe400078ec0ff */
[----:B------:R-:W-:Y:S02]  /*1070*/  LOP3.LUT R5, R5, 0x38, R0, 0xf8, !PT ;  /* 0x0000003805057812 */ /* 0x000fe400078ef800 */
[C---:B------:R-:W-:Y:S01]  /*1080*/  LOP3.LUT R0, R4.reuse, 0x10, RZ, 0xfc, !PT ;  /* 0x0000001004007812 */ /* 0x040fe200078efcff */
[----:B------:R2:W-:Y:S01]  /*1090*/  STSM.16.M88.4 [R20], R24 ;  /* 0x0000001814007844 */ /* 0x0005e20000000200 */
[----:B------:R-:W-:Y:S01]  /*10a0*/  IMAD R2, R3, 0x48, R2 ;  /* 0x0000004803027824 */ /* 0x000fe200078e0202 */
[----:B------:R-:W-:Y:S01]  /*10b0*/  ISETP.GE.AND P0, PT, R5, 0x3000, PT ;  /* 0x000030000500780c */ /* 0x000fe20003f06270 */
[C---:B------:R-:W-:Y:S01]  /*10c0*/  IMAD R23, R4.reuse, 0x3000, R5 ;  /* 0x0000300004177824 */ /* 0x040fe200078e0205 */
[----:B------:R-:W-:Y:S01]  /*10d0*/  STSM.16.M88.4 [R20+0x20], R32 ;  /* 0x0000202014007844 */ /* 0x000fe20000000200 */
[----:B------:R-:W-:-:S02]  /*10e0*/  LOP3.LUT R6, R4, 0x20, RZ, 0xfc, !PT ;  /* 0x0000002004067812 */ /* 0x000fc400078efcff */
[----:B------:R-:W-:Y:S01]  /*10f0*/  LEA R22, R2, UR5, 0x1 ;  /* 0x0000000502167c11 */ /* 0x000fe2000f8e08ff */
[----:B------:R-:W-:Y:S01]  /*1100*/  STSM.16.M88.4 [R20+0x40], R40 ;  /* 0x0000402814007844 */ /* 0x000fe20000000200 */
[----:B------:R-:W3:Y:S01]  /*1110*/  LDC.64 R2, c[0x0][0x220] ;  /* 0x00008800ff027b82 */ /* 0x000ee20000000a00 */
[C---:B------:R-:W-:Y:S01]  /*1120*/  ISETP.LT.AND P1, PT, R4.reuse, R7, !P0 ;  /* 0x000000070400720c */ /* 0x040fe20004721270 */
[----:B------:R-:W-:Y:S01]  /*1130*/  VIADD R21, R23, 0x30000 ;  /* 0x0003000017157836 */ /* 0x000fe20000000000 */
[----:B------:R4:W-:Y:S01]  /*1140*/  STSM.16.M88.4 [R20+0x60], R48 ;  /* 0x0000603014007844 */ /* 0x0009e20000000200 */
[----:B------:R-:W-:-:S04]  /*1150*/  LOP3.LUT R4, R4, 0x30, RZ, 0xfc, !PT ;  /* 0x0000003004047812 */ /* 0x000fc800078efcff */
[----:B------:R-:W-:Y:S01]  /*1160*/  BAR.SYNC.DEFER_BLOCKING 0x0 ;  /* 0x0000000000007b1d */ /* 0x000fe20000010000 */
[-C--:B------:R-:W-:Y:S01]  /*1170*/  ISETP.LT.AND P2, PT, R0, R7.reuse, !P0 ;  /* 0x000000070000720c */ /* 0x080fe20004741270 */
[C---:B--2---:R-:W-:Y:S01]  /*1180*/  VIADD R25, R23.reuse, 0x60000 ;  /* 0x0006000017197836 */ /* 0x044fe20000000000 */
[-C--:B------:R-:W-:Y:S02]  /*1190*/  ISETP.LT.AND P3, PT, R6, R7.reuse, !P0 ;  /* 0x000000070600720c */ /* 0x080fe40004761270 */
[----:B------:R-:W-:Y:S01]  /*11a0*/  ISETP.LT.AND P0, PT, R4, R7, !P0 ;  /* 0x000000070400720c */ /* 0x000fe20004701270 */
[----:B---3--:R-:W-:-:S04]  /*11b0*/  IMAD.WIDE R4, R23, 0x2, R2 ;  /* 0x0000000217047825 */ /* 0x008fc800078e0202 */
[--C-:B------:R-:W-:Y:S01]  /*11c0*/  IMAD.WIDE R6, R21, 0x2, R2.reuse ;  /* 0x0000000215067825 */ /* 0x100fe200078e0202 */
[----:B------:R-:W2:Y:S03]  /*11d0*/  LDS.128 R16, [R22] ;  /* 0x0000000016107984 */ /* 0x000ea60000000c00 */
[----:B----4-:R-:W-:Y:S01]  /*11e0*/  IMAD.WIDE R20, R25, 0x2, R2 ;  /* 0x0000000219147825 */ /* 0x010fe200078e0202 */
[----:B------:R-:W3:Y:S04]  /*11f0*/  LDS.128 R12, [R22+0x900] ;  /* 0x00090000160c7984 */ /* 0x000ee80000000c00 */
[----:B------:R-:W4:Y:S04]  /*1200*/  LDS.128 R8, [R22+0x1200] ;  /* 0x0012000016087984 */ /* 0x000f280000000c00 */
[----:B--2---:R2:W-:Y:S04]  /*1210*/  @P1 STG.E.128 desc[UR16][R4.64], R16 ;  /* 0x0000001004001986 */ /* 0x0045e8000c101d10 */
[----:B---3--:R2:W-:Y:S04]  /*1220*/  @P2 STG.E.128 desc[UR16][R6.64], R12 ;  /* 0x0000000c06002986 */ /* 0x0085e8000c101d10 */
[----:B----4-:R2:W-:Y:S01]  /*1230*/  @P3 STG.E.128 desc[UR16][R20.64], R8 ;  /* 0x0000000814003986 */ /* 0x0105e2000c101d10 */
[----:B------:R-:W-:Y:S05]  /*1240*/  @!P0 EXIT ;  /* 0x000000000000894d */ /* 0x000fea0003800000 */
[----:B--2---:R-:W1:Y:S01]  /*1250*/  LDS.128 R4, [R22+0x1b00] ;  /* 0x001b000016047984 */ /* 0x004e620000000c00 */
[----:B------:R-:W-:-:S04]  /*1260*/  VIADD R23, R23, 0x90000 ;  /* 0x0009000017177836 */ /* 0x000fc80000000000 */
[----:B------:R-:W-:-:S05]  /*1270*/  IMAD.WIDE R2, R23, 0x2, R2 ;  /* 0x0000000217027825 */ /* 0x000fca00078e0202 */
[----:B-1----:R-:W-:Y:S01]  /*1280*/  STG.E.128 desc[UR16][R2.64], R4 ;  /* 0x0000000402007986 */ /* 0x002fe2000c101d10 */
[----:B------:R-:W-:Y:S05]  /*1290*/  EXIT ;  /* 0x000000000000794d */ /* 0x000fea0003800000 */
.L_x_1:
[----:B------:R-:W-:-:S00]  /*12a0*/  BRA `(.L_x_1) ;  /* 0xfffffffc00fc7947 */ /* 0x000fc0000383ffff */
[----:B------:R-:W-:-:S00]  /*12b0*/  NOP ;  /* 0x0000000000007918 */ /* 0x000fc00000000000 */
        /* <DEDUP_REMOVED lines=12> */
.L_x_2:


//--------------------- .nv.shared.triton_mm      --------------------------
	.section	.nv.shared.triton_mm,"aw",@nobits
	.sectionflags	@""
	.align	16
	.zero		1024


//--------------------- .nv.constant0.triton_mm   --------------------------
	.section	.nv.constant0.triton_mm,"a",@progbits
	.sectionflags	@""
	.align	4
.nv.constant0.triton_mm:
	.zero		556
